//
// Generated by NVIDIA NVVM Compiler
//
// Compiler Build ID: CL-36424714
// Cuda compilation tools, release 13.0, V13.0.88
// Based on NVVM 20.0.0
//

.version 9.0
.target sm_100
.address_size 64

	// .globl	_Z10inc_kernelPil

.visible .entry _Z10inc_kernelPil(
	.param .u64 .ptr .align 1 _Z10inc_kernelPil_param_0,
	.param .u64 _Z10inc_kernelPil_param_1
)
{
	.reg .pred 	%p<3>;
	.reg .b32 	%r<9>;
	.reg .b64 	%rd<11>;

	ld.param.u64 	%rd6, [_Z10inc_kernelPil_param_0];
	ld.param.u64 	%rd7, [_Z10inc_kernelPil_param_1];
	mov.u32 	%r2, %ctaid.x;
	mov.u32 	%r3, %ntid.x;
	mov.u32 	%r4, %tid.x;
	mad.lo.s32 	%r5, %r2, %r3, %r4;
	cvt.u64.u32 	%rd10, %r5;
	mov.u32 	%r6, %nctaid.x;
	mul.lo.s32 	%r1, %r3, %r6;
	setp.le.u64 	%p1, %rd7, %rd10;
	@%p1 bra 	$L__BB0_3;
	cvt.u64.u32 	%rd2, %r1;
	cvta.to.global.u64 	%rd3, %rd6;
$L__BB0_2:
	shl.b64 	%rd8, %rd10, 2;
	add.s64 	%rd9, %rd3, %rd8;
	ld.global.u32 	%r7, [%rd9];
	shl.b32 	%r8, %r7, 11;
	st.global.u32 	[%rd9], %r8;
	add.s64 	%rd10, %rd10, %rd2;
	setp.lt.u64 	%p2, %rd10, %rd7;
	@%p2 bra 	$L__BB0_2;
$L__BB0_3:
	ret;

}


// ===== COMPILED SASS (sm_100) =====

	.target	sm_100

	.elftype	@"ET_EXEC"


//--------------------- .note.nv.tkinfo           --------------------------
	.section	.note.nv.tkinfo,"",@"SHT_NOTE"
	.sectionflags	@"SHF_NOTE_NV_TKINFO"
	.tkinfo
        /*0018*/ 	.word	0x00000002
        /*0030*/ 	.string	""
        /*0030*/ 	.string	"ptxas"
        /*0030*/ 	.string	"Cuda compilation tools, release 13.0, V13.0.88"
        /*0030*/ 	.string	"Build cuda_13.0.r13.0/compiler.36424714_0"
        /*0030*/ 	.string	"-arch sm_100 -m 64 "



//--------------------- .note.nv.cuinfo           --------------------------
	.section	.note.nv.cuinfo,"",@"SHT_NOTE"
	.sectionflags	@"SHF_NOTE_NV_CUINFO"
        /*0018*/ 	.short	0x0002
        /*001a*/ 	.short	0x0064
        /*001c*/ 	.short	0x0082
	.zero		2


//--------------------- .nv.info                  --------------------------
	.section	.nv.info,"",@"SHT_CUDA_INFO"
	.align	4


	//----- nvinfo : EIATTR_REGCOUNT
	.align		4
        /*0000*/ 	.byte	0x04, 0x2f
        /*0002*/ 	.short	(.L_1 - .L_0)
	.align		4
.L_0:
        /*0004*/ 	.word	index@(_Z10inc_kernelPil)
        /*0008*/ 	.word	0x0000000a


	//----- nvinfo : EIATTR_FRAME_SIZE
	.align		4
.L_1:
        /*000c*/ 	.byte	0x04, 0x11
        /*000e*/ 	.short	(.L_3 - .L_2)
	.align		4
.L_2:
        /*0010*/ 	.word	index@(_Z10inc_kernelPil)
        /*0014*/ 	.word	0x00000000


	//----- nvinfo : EIATTR_MIN_STACK_SIZE
	.align		4
.L_3:
        /*0018*/ 	.byte	0x04, 0x12
        /*001a*/ 	.short	(.L_5 - .L_4)
	.align		4
.L_4:
        /*001c*/ 	.word	index@(_Z10inc_kernelPil)
        /*0020*/ 	.word	0x00000000
.L_5:


//--------------------- .nv.compat                --------------------------
	.section	.nv.compat,"",@"SHT_CUDA_COMPAT_INFO"
	.align	4
        /*0000*/ 	.byte	0x02, 0x09, 0x00, 0x00, 0x02, 0x02, 0x01, 0x00, 0x02, 0x05, 0x05, 0x00, 0x03, 0x07, 0x01, 0x01
        /*0010*/ 	.byte	0x02, 0x03, 0x00, 0x00, 0x02, 0x06, 0x01, 0x00, 0x04, 0x0b, 0x08, 0x00, 0x09, 0x00, 0x00, 0x00
        /*0020*/ 	.byte	0x00, 0x00, 0x00, 0x00


//--------------------- .nv.info._Z10inc_kernelPil --------------------------
	.section	.nv.info._Z10inc_kernelPil,"",@"SHT_CUDA_INFO"
	.sectionflags	@""
	.align	4


	//----- nvinfo : EIATTR_CUDA_API_VERSION
	.align		4
        /*0000*/ 	.byte	0x04, 0x37
        /*0002*/ 	.short	(.L_7 - .L_6)
.L_6:
        /*0004*/ 	.word	0x00000082


	//----- nvinfo : EIATTR_KPARAM_INFO
	.align		4
.L_7:
        /*0008*/ 	.byte	0x04, 0x17
        /*000a*/ 	.short	(.L_9 - .L_8)
.L_8:
        /*000c*/ 	.word	0x00000000
        /*0010*/ 	.short	0x0001
        /*0012*/ 	.short	0x0008
        /*0014*/ 	.byte	0x00, 0xf0, 0x21, 0x00


	//----- nvinfo : EIATTR_KPARAM_INFO
	.align		4
.L_9:
        /*0018*/ 	.byte	0x04, 0x17
        /*001a*/ 	.short	(.L_11 - .L_10)
.L_10:
        /*001c*/ 	.word	0x00000000
        /*0020*/ 	.short	0x0000
        /*0022*/ 	.short	0x0000
        /*0024*/ 	.byte	0x00, 0xf5, 0x21, 0x00


	//----- nvinfo : EIATTR_SPARSE_MMA_MASK
	.align		4
.L_11:
        /*0028*/ 	.byte	0x03, 0x50
        /*002a*/ 	.short	0x0000


	//----- nvinfo : EIATTR_MAXREG_COUNT
	.align		4
        /*002c*/ 	.byte	0x03, 0x1b
        /*002e*/ 	.short	0x00ff


	//----- nvinfo : EIATTR_MERCURY_ISA_VERSION
	.align		4
        /*0030*/ 	.byte	0x03, 0x5f
        /*0032*/ 	.short	0x0101


	//----- nvinfo : EIATTR_VRC_CTA_INIT_COUNT
	.align		4
        /*0034*/ 	.byte	0x02, 0x4a
	.zero		1
	.zero		1


	//----- nvinfo : EIATTR_EXIT_INSTR_OFFSETS
	.align		4
        /*0038*/ 	.byte	0x04, 0x1c
        /*003a*/ 	.short	(.L_13 - .L_12)


	//   ....[0]....
.L_12:
        /*003c*/ 	.word	0x000000a0


	//   ....[1]....
        /*0040*/ 	.word	0x00000190


	//----- nvinfo : EIATTR_CRS_STACK_SIZE
	.align		4
.L_13:
        /*0044*/ 	.byte	0x04, 0x1e
        /*0046*/ 	.short	(.L_15 - .L_14)
.L_14:
        /*0048*/ 	.word	0x00000000


	//----- nvinfo : EIATTR_CBANK_PARAM_SIZE
	.align		4
.L_15:
        /*004c*/ 	.byte	0x03, 0x19
        /*004e*/ 	.short	0x0010


	//----- nvinfo : EIATTR_PARAM_CBANK
	.align		4
        /*0050*/ 	.byte	0x04, 0x0a
        /*0052*/ 	.short	(.L_17 - .L_16)
	.align		4
.L_16:
        /*0054*/ 	.word	index@(.nv.constant0._Z10inc_kernelPil)
        /*0058*/ 	.short	0x0380
        /*005a*/ 	.short	0x0010


	//----- nvinfo : EIATTR_SW_WAR
	.align		4
.L_17:
        /*005c*/ 	.byte	0x04, 0x36
        /*005e*/ 	.short	(.L_19 - .L_18)
.L_18:
        /*0060*/ 	.word	0x00000008
.L_19:


//--------------------- .nv.callgraph             --------------------------
	.section	.nv.callgraph,"",@"SHT_CUDA_CALLGRAPH"
	.align	4
	.sectionentsize	8
	.align		4
        /*0000*/ 	.word	0x00000000
	.align		4
        /*0004*/ 	.word	0xffffffff
	.align		4
        /*0008*/ 	.word	0x00000000
	.align		4
        /*000c*/ 	.word	0xfffffffe
	.align		4
        /*0010*/ 	.word	0x00000000
	.align		4
        /*0014*/ 	.word	0xfffffffd
	.align		4
        /*0018*/ 	.word	0x00000000
	.align		4
        /*001c*/ 	.word	0xfffffffc


//--------------------- .text._Z10inc_kernelPil   --------------------------
	.section	.text._Z10inc_kernelPil,"ax",@progbits
	.align	128
        .global         _Z10inc_kernelPil
        .type           _Z10inc_kernelPil,@function
        .size           _Z10inc_kernelPil,(.L_x_2 - _Z10inc_kernelPil)
        .other          _Z10inc_kernelPil,@"STO_CUDA_ENTRY STV_DEFAULT"
_Z10inc_kernelPil:
.text._Z10inc_kernelPil:
[----:B------:R-:W-:Y:S01]  /*0000*/  LDC R1, c[0x0][0x37c] ;  /* 0x0000df00ff017b82 */ /* 0x000fe20000000800 */
[----:B------:R-:W0:Y:S07]  /*0010*/  S2R R3, SR_TID.X ;  /* 0x0000000000037919 */ /* 0x000e2e0000002100 */
[----:B------:R-:W0:Y:S01]  /*0020*/  S2UR UR4, SR_CTAID.X ;  /* 0x00000000000479c3 */ /* 0x000e220000002500 */
[----:B------:R-:W1:Y:S07]  /*0030*/  LDCU.64 UR6, c[0x0][0x388] ;  /* 0x00007100ff0677ac */ /* 0x000e6e0008000a00 */
[----:B------:R-:W0:Y:S01]  /*0040*/  LDC R4, c[0x0][0x360] ;  /* 0x0000d800ff047b82 */ /* 0x000e220000000800 */
[----:B------:R-:W2:Y:S01]  /*0050*/  LDCU UR5, c[0x0][0x370] ;  /* 0x00006e00ff0577ac */ /* 0x000ea20008000800 */
[----:B0-----:R-:W-:-:S02]  /*0060*/  IMAD R0, R4, UR4, R3 ;  /* 0x0000000404007c24 */ /* 0x001fc4000f8e0203 */
[----:B--2---:R-:W-:-:S03]  /*0070*/  IMAD R4, R4, UR5, RZ ;  /* 0x0000000504047c24 */ /* 0x004fc6000f8e02ff */
[----:B-1----:R-:W-:-:S04]  /*0080*/  ISETP.GE.U32.AND P0, PT, R0, UR6, PT ;  /* 0x0000000600007c0c */ /* 0x002fc8000bf06070 */
[----:B------:R-:W-:-:S13]  /*0090*/  ISETP.GE.U32.AND.EX P0, PT, RZ, UR7, PT, P0 ;  /* 0x00000007ff007c0c */ /* 0x000fda000bf06100 */
[----:B------:R-:W-:Y:S05]  /*00a0*/  @P0 EXIT ;  /* 0x000000000000094d */ /* 0x000fea0003800000 */
[----:B------:R-:W-:Y:S01]  /*00b0*/  IMAD.MOV.U32 R7, RZ, RZ, R0 ;  /* 0x000000ffff077224 */ /* 0x000fe200078e0000 */
[----:B------:R-:W0:Y:S01]  /*00c0*/  LDCU.64 UR4, c[0x0][0x358] ;  /* 0x00006b00ff0477ac */ /* 0x000e220008000a00 */
[----:B------:R-:W-:Y:S01]  /*00d0*/  IMAD.MOV.U32 R6, RZ, RZ, RZ ;  /* 0x000000ffff067224 */ /* 0x000fe200078e00ff */
[----:B------:R-:W1:Y:S06]  /*00e0*/  LDCU.64 UR8, c[0x0][0x380] ;  /* 0x00007000ff0877ac */ /* 0x000e6c0008000a00 */
.L_x_0:
[----:B-12---:R-:W-:-:S04]  /*00f0*/  LEA R2, P0, R7, UR8, 0x2 ;  /* 0x0000000807027c11 */ /* 0x006fc8000f8010ff */
[----:B------:R-:W-:-:S05]  /*0100*/  LEA.HI.X R3, R7, UR9, R6, 0x2, P0 ;  /* 0x0000000907037c11 */ /* 0x000fca00080f1406 */
[----:B0-----:R-:W2:Y:S01]  /*0110*/  LDG.E R0, desc[UR4][R2.64] ;  /* 0x0000000402007981 */ /* 0x001ea2000c1e1900 */
[----:B------:R-:W-:-:S05]  /*0120*/  IADD3 R7, P0, PT, R4, R7, RZ ;  /* 0x0000000704077210 */ /* 0x000fca0007f1e0ff */
[----:B------:R-:W-:Y:S01]  /*0130*/  IMAD.X R6, RZ, RZ, R6, P0 ;  /* 0x000000ffff067224 */ /* 0x000fe200000e0606 */
[----:B------:R-:W-:-:S04]  /*0140*/  ISETP.GE.U32.AND P0, PT, R7, UR6, PT ;  /* 0x0000000607007c0c */ /* 0x000fc8000bf06070 */
[----:B------:R-:W-:Y:S01]  /*0150*/  ISETP.GE.U32.AND.EX P0, PT, R6, UR7, PT, P0 ;  /* 0x0000000706007c0c */ /* 0x000fe2000bf06100 */
[----:B--2---:R-:W-:-:S05]  /*0160*/  IMAD.SHL.U32 R5, R0, 0x800, RZ ;  /* 0x0000080000057824 */ /* 0x004fca00078e00ff */
[----:B------:R2:W-:Y:S07]  /*0170*/  STG.E desc[UR4][R2.64], R5 ;  /* 0x0000000502007986 */ /* 0x0005ee000c101904 */
[----:B------:R-:W-:Y:S05]  /*0180*/  @!P0 BRA `(.L_x_0) ;  /* 0xfffffffc00d88947 */ /* 0x000fea000383ffff */
[----:B------:R-:W-:Y:S05]  /*0190*/  EXIT ;  /* 0x000000000000794d */ /* 0x000fea0003800000 */
.L_x_1:
[----:B------:R-:W-:-:S00]  /*01a0*/  BRA `(.L_x_1) ;  /* 0xfffffffc00fc7947 */ /* 0x000fc0000383ffff */
[----:B------:R-:W-:-:S00]  /*01b0*/  NOP ;  /* 0x0000000000007918 */ /* 0x000fc00000000000 */
        /* <DEDUP_REMOVED lines=12> */
.L_x_2:


//--------------------- .nv.shared.reserved.0     --------------------------
	.section	.nv.shared.reserved.0,"aw",@nobits
	.weak		__nv_reservedSMEM_offset_0_alias
	.size		__nv_reservedSMEM_offset_0_alias, 0, 64
	.other		__nv_reservedSMEM_offset_0_alias,@"STO_CUDA_RESERVED_SHARED STV_DEFAULT"
__nv_reservedSMEM_offset_0_alias:
	.zero		0
	.zero		64


//--------------------- .nv.constant0._Z10inc_kernelPil --------------------------
	.section	.nv.constant0._Z10inc_kernelPil,"a",@progbits
	.sectionflags	@""
	.align	4
.nv.constant0._Z10inc_kernelPil:
	.zero		912


//--------------------- SYMBOLS --------------------------

	.type		.nv.reservedSmem.offset0,@object
	.size		.nv.reservedSmem.offset0,0x4
